//
// Generated by NVIDIA NVVM Compiler
//
// Compiler Build ID: CL-36424714
// Cuda compilation tools, release 13.0, V13.0.88
// Based on NVVM 20.0.0
//

.version 9.0
.target sm_100
.address_size 64

	// .globl	_Z4trapPdS_S_
// _ZZ4trapPdS_S_E5cache has been demoted

.visible .entry _Z4trapPdS_S_(
	.param .u64 .ptr .align 1 _Z4trapPdS_S__param_0,
	.param .u64 .ptr .align 1 _Z4trapPdS_S__param_1,
	.param .u64 .ptr .align 1 _Z4trapPdS_S__param_2
)
{
	.reg .pred 	%p<7>;
	.reg .b32 	%r<18>;
	.reg .b64 	%rd<9>;
	.reg .b64 	%fd<22>;
	// demoted variable
	.shared .align 8 .b8 _ZZ4trapPdS_S_E5cache[2048];
	ld.param.u64 	%rd1, [_Z4trapPdS_S__param_0];
	ld.param.u64 	%rd2, [_Z4trapPdS_S__param_1];
	ld.param.u64 	%rd3, [_Z4trapPdS_S__param_2];
	mov.u32 	%r1, %tid.x;
	mov.u32 	%r2, %ctaid.x;
	mov.u32 	%r17, %ntid.x;
	mad.lo.s32 	%r16, %r2, %r17, %r1;
	setp.gt.s32 	%p1, %r16, 67108863;
	mov.f64 	%fd21, 0d0000000000000000;
	@%p1 bra 	$L__BB0_3;
	cvta.to.global.u64 	%rd4, %rd1;
	cvta.to.global.u64 	%rd5, %rd2;
	ld.global.f64 	%fd1, [%rd4];
	ld.global.f64 	%fd8, [%rd5];
	sub.f64 	%fd9, %fd8, %fd1;
	mul.f64 	%fd2, %fd9, 0d3E50000000000000;
	mov.u32 	%r11, %nctaid.x;
	mul.lo.s32 	%r5, %r17, %r11;
	mov.f64 	%fd21, 0d0000000000000000;
$L__BB0_2:
	cvt.rn.f64.s32 	%fd10, %r16;
	add.f64 	%fd11, %fd10, 0d3FE0000000000000;
	fma.rn.f64 	%fd12, %fd11, %fd2, %fd1;
	fma.rn.f64 	%fd13, %fd12, %fd12, 0d3FF0000000000000;
	mov.f64 	%fd14, 0d4010000000000000;
	div.rn.f64 	%fd15, %fd14, %fd13;
	add.f64 	%fd21, %fd21, %fd15;
	add.s32 	%r16, %r16, %r5;
	setp.lt.s32 	%p2, %r16, 67108864;
	@%p2 bra 	$L__BB0_2;
$L__BB0_3:
	shl.b32 	%r12, %r1, 3;
	mov.u32 	%r13, _ZZ4trapPdS_S_E5cache;
	add.s32 	%r8, %r13, %r12;
	st.shared.f64 	[%r8], %fd21;
	bar.sync 	0;
	setp.lt.u32 	%p3, %r17, 2;
	@%p3 bra 	$L__BB0_7;
$L__BB0_4:
	shr.u32 	%r10, %r17, 1;
	setp.ge.u32 	%p4, %r1, %r10;
	@%p4 bra 	$L__BB0_6;
	shl.b32 	%r14, %r10, 3;
	add.s32 	%r15, %r8, %r14;
	ld.shared.f64 	%fd16, [%r15];
	ld.shared.f64 	%fd17, [%r8];
	add.f64 	%fd18, %fd16, %fd17;
	st.shared.f64 	[%r8], %fd18;
$L__BB0_6:
	bar.sync 	0;
	setp.gt.u32 	%p5, %r17, 3;
	mov.u32 	%r17, %r10;
	@%p5 bra 	$L__BB0_4;
$L__BB0_7:
	setp.ne.s32 	%p6, %r1, 0;
	@%p6 bra 	$L__BB0_9;
	ld.shared.f64 	%fd19, [_ZZ4trapPdS_S_E5cache];
	cvta.to.global.u64 	%rd6, %rd3;
	mul.wide.u32 	%rd7, %r2, 8;
	add.s64 	%rd8, %rd6, %rd7;
	st.global.f64 	[%rd8], %fd19;
$L__BB0_9:
	ret;

}


// ===== COMPILED SASS (sm_100) =====

	.target	sm_100

	.elftype	@"ET_EXEC"


//--------------------- .note.nv.tkinfo           --------------------------
	.section	.note.nv.tkinfo,"",@"SHT_NOTE"
	.sectionflags	@"SHF_NOTE_NV_TKINFO"
	.tkinfo
        /*0018*/ 	.word	0x00000002
        /*0030*/ 	.string	""
        /*0030*/ 	.string	"ptxas"
        /*0030*/ 	.string	"Cuda compilation tools, release 13.0, V13.0.88"
        /*0030*/ 	.string	"Build cuda_13.0.r13.0/compiler.36424714_0"
        /*0030*/ 	.string	"-arch sm_100 -m 64 "



//--------------------- .note.nv.cuinfo           --------------------------
	.section	.note.nv.cuinfo,"",@"SHT_NOTE"
	.sectionflags	@"SHF_NOTE_NV_CUINFO"
        /*0018*/ 	.short	0x0002
        /*001a*/ 	.short	0x0064
        /*001c*/ 	.short	0x0082
	.zero		2


//--------------------- .nv.info                  --------------------------
	.section	.nv.info,"",@"SHT_CUDA_INFO"
	.align	4


	//----- nvinfo : EIATTR_REGCOUNT
	.align		4
        /*0000*/ 	.byte	0x04, 0x2f
        /*0002*/ 	.short	(.L_1 - .L_0)
	.align		4
.L_0:
        /*0004*/ 	.word	index@(_Z4trapPdS_S_)
        /*0008*/ 	.word	0x0000001e


	//----- nvinfo : EIATTR_FRAME_SIZE
	.align		4
.L_1:
        /*000c*/ 	.byte	0x04, 0x11
        /*000e*/ 	.short	(.L_3 - .L_2)
	.align		4
.L_2:
        /*0010*/ 	.word	index@($__internal_0_$__cuda_sm20_div_rn_f64_full)
        /*0014*/ 	.word	0x00000000


	//----- nvinfo : EIATTR_FRAME_SIZE
	.align		4
.L_3:
        /*0018*/ 	.byte	0x04, 0x11
        /*001a*/ 	.short	(.L_5 - .L_4)
	.align		4
.L_4:
        /*001c*/ 	.word	index@(_Z4trapPdS_S_)
        /*0020*/ 	.word	0x00000000


	//----- nvinfo : EIATTR_MIN_STACK_SIZE
	.align		4
.L_5:
        /*0024*/ 	.byte	0x04, 0x12
        /*0026*/ 	.short	(.L_7 - .L_6)
	.align		4
.L_6:
        /*0028*/ 	.word	index@(_Z4trapPdS_S_)
        /*002c*/ 	.word	0x00000000
.L_7:


//--------------------- .nv.compat                --------------------------
	.section	.nv.compat,"",@"SHT_CUDA_COMPAT_INFO"
	.align	4
        /*0000*/ 	.byte	0x02, 0x09, 0x00, 0x00, 0x02, 0x02, 0x01, 0x00, 0x02, 0x05, 0x05, 0x00, 0x03, 0x07, 0x01, 0x01
        /*0010*/ 	.byte	0x02, 0x03, 0x00, 0x00, 0x02, 0x06, 0x01, 0x00, 0x04, 0x0b, 0x08, 0x00, 0x01, 0x00, 0x00, 0x00
        /*0020*/ 	.byte	0x00, 0x00, 0x00, 0x00


//--------------------- .nv.info._Z4trapPdS_S_    --------------------------
	.section	.nv.info._Z4trapPdS_S_,"",@"SHT_CUDA_INFO"
	.sectionflags	@""
	.align	4


	//----- nvinfo : EIATTR_CUDA_API_VERSION
	.align		4
        /*0000*/ 	.byte	0x04, 0x37
        /*0002*/ 	.short	(.L_9 - .L_8)
.L_8:
        /*0004*/ 	.word	0x00000082


	//----- nvinfo : EIATTR_KPARAM_INFO
	.align		4
.L_9:
        /*0008*/ 	.byte	0x04, 0x17
        /*000a*/ 	.short	(.L_11 - .L_10)
.L_10:
        /*000c*/ 	.word	0x00000000
        /*0010*/ 	.short	0x0002
        /*0012*/ 	.short	0x0010
        /*0014*/ 	.byte	0x00, 0xf5, 0x21, 0x00


	//----- nvinfo : EIATTR_KPARAM_INFO
	.align		4
.L_11:
        /*0018*/ 	.byte	0x04, 0x17
        /*001a*/ 	.short	(.L_13 - .L_12)
.L_12:
        /*001c*/ 	.word	0x00000000
        /*0020*/ 	.short	0x0001
        /*0022*/ 	.short	0x0008
        /*0024*/ 	.byte	0x00, 0xf5, 0x21, 0x00


	//----- nvinfo : EIATTR_KPARAM_INFO
	.align		4
.L_13:
        /*0028*/ 	.byte	0x04, 0x17
        /*002a*/ 	.short	(.L_15 - .L_14)
.L_14:
        /*002c*/ 	.word	0x00000000
        /*0030*/ 	.short	0x0000
        /*0032*/ 	.short	0x0000
        /*0034*/ 	.byte	0x00, 0xf5, 0x21, 0x00


	//----- nvinfo : EIATTR_SPARSE_MMA_MASK
	.align		4
.L_15:
        /*0038*/ 	.byte	0x03, 0x50
        /*003a*/ 	.short	0x0000


	//----- nvinfo : EIATTR_MAXREG_COUNT
	.align		4
        /*003c*/ 	.byte	0x03, 0x1b
        /*003e*/ 	.short	0x00ff


	//----- nvinfo : EIATTR_NUM_BARRIERS
	.align		4
        /*0040*/ 	.byte	0x02, 0x4c
        /*0042*/ 	.byte	0x01
	.zero		1


	//----- nvinfo : EIATTR_MERCURY_ISA_VERSION
	.align		4
        /*0044*/ 	.byte	0x03, 0x5f
        /*0046*/ 	.short	0x0101


	//----- nvinfo : EIATTR_VRC_CTA_INIT_COUNT
	.align		4
        /*0048*/ 	.byte	0x02, 0x4a
	.zero		1
	.zero		1


	//----- nvinfo : EIATTR_EXIT_INSTR_OFFSETS
	.align		4
        /*004c*/ 	.byte	0x04, 0x1c
        /*004e*/ 	.short	(.L_17 - .L_16)


	//   ....[0]....
.L_16:
        /*0050*/ 	.word	0x00000440


	//   ....[1]....
        /*0054*/ 	.word	0x000004c0


	//----- nvinfo : EIATTR_CRS_STACK_SIZE
	.align		4
.L_17:
        /*0058*/ 	.byte	0x04, 0x1e
        /*005a*/ 	.short	(.L_19 - .L_18)
.L_18:
        /*005c*/ 	.word	0x00000000


	//----- nvinfo : EIATTR_CBANK_PARAM_SIZE
	.align		4
.L_19:
        /*0060*/ 	.byte	0x03, 0x19
        /*0062*/ 	.short	0x0018


	//----- nvinfo : EIATTR_PARAM_CBANK
	.align		4
        /*0064*/ 	.byte	0x04, 0x0a
        /*0066*/ 	.short	(.L_21 - .L_20)
	.align		4
.L_20:
        /*0068*/ 	.word	index@(.nv.constant0._Z4trapPdS_S_)
        /*006c*/ 	.short	0x0380
        /*006e*/ 	.short	0x0018


	//----- nvinfo : EIATTR_SW_WAR
	.align		4
.L_21:
        /*0070*/ 	.byte	0x04, 0x36
        /*0072*/ 	.short	(.L_23 - .L_22)
.L_22:
        /*0074*/ 	.word	0x00000008
.L_23:


//--------------------- .nv.callgraph             --------------------------
	.section	.nv.callgraph,"",@"SHT_CUDA_CALLGRAPH"
	.align	4
	.sectionentsize	8
	.align		4
        /*0000*/ 	.word	0x00000000
	.align		4
        /*0004*/ 	.word	0xffffffff
	.align		4
        /*0008*/ 	.word	0x00000000
	.align		4
        /*000c*/ 	.word	0xfffffffe
	.align		4
        /*0010*/ 	.word	0x00000000
	.align		4
        /*0014*/ 	.word	0xfffffffd
	.align		4
        /*0018*/ 	.word	0x00000000
	.align		4
        /*001c*/ 	.word	0xfffffffc


//--------------------- .text._Z4trapPdS_S_       --------------------------
	.section	.text._Z4trapPdS_S_,"ax",@progbits
	.align	128
        .global         _Z4trapPdS_S_
        .type           _Z4trapPdS_S_,@function
        .size           _Z4trapPdS_S_,(.L_x_12 - _Z4trapPdS_S_)
        .other          _Z4trapPdS_S_,@"STO_CUDA_ENTRY STV_DEFAULT"
_Z4trapPdS_S_:
.text._Z4trapPdS_S_:
[----:B------:R-:W-:Y:S01]  /*0000*/  LDC R1, c[0x0][0x37c] ;  /* 0x0000df00ff017b82 */ /* 0x000fe20000000800 */
[----:B------:R-:W0:Y:S01]  /*0010*/  S2R R2, SR_TID.X ;  /* 0x0000000000027919 */ /* 0x000e220000002100 */
[----:B------:R-:W1:Y:S01]  /*0020*/  LDCU UR4, c[0x0][0x360] ;  /* 0x00006c00ff0477ac */ /* 0x000e620008000800 */
[----:B------:R-:W-:Y:S01]  /*0030*/  BSSY.RECONVERGENT B0, `(.L_x_0) ;  /* 0x000002c000007945 */ /* 0x000fe20003800200 */
[----:B------:R-:W-:Y:S01]  /*0040*/  CS2R R10, SRZ ;  /* 0x00000000000a7805 */ /* 0x000fe2000001ff00 */
[----:B------:R-:W0:Y:S01]  /*0050*/  S2R R3, SR_CTAID.X ;  /* 0x0000000000037919 */ /* 0x000e220000002500 */
[----:B------:R-:W2:Y:S01]  /*0060*/  LDCU.64 UR6, c[0x0][0x358] ;  /* 0x00006b00ff0677ac */ /* 0x000ea20008000a00 */
[----:B-1----:R-:W-:Y:S02]  /*0070*/  IMAD.U32 R4, RZ, RZ, UR4 ;  /* 0x00000004ff047e24 */ /* 0x002fe4000f8e00ff */
[----:B0-----:R-:W-:-:S05]  /*0080*/  IMAD R5, R3, UR4, R2 ;  /* 0x0000000403057c24 */ /* 0x001fca000f8e0202 */
[----:B------:R-:W-:-:S13]  /*0090*/  ISETP.GT.AND P0, PT, R5, 0x3ffffff, PT ;  /* 0x03ffffff0500780c */ /* 0x000fda0003f04270 */
[----:B--2---:R-:W-:Y:S05]  /*00a0*/  @P0 BRA `(.L_x_1) ;  /* 0x0000000000900947 */ /* 0x004fea0003800000 */
[----:B------:R-:W0:Y:S08]  /*00b0*/  LDC.64 R8, c[0x0][0x380] ;  /* 0x0000e000ff087b82 */ /* 0x000e300000000a00 */
[----:B------:R-:W1:Y:S01]  /*00c0*/  LDC.64 R12, c[0x0][0x388] ;  /* 0x0000e200ff0c7b82 */ /* 0x000e620000000a00 */
[----:B0-----:R-:W2:Y:S04]  /*00d0*/  LDG.E.64 R8, desc[UR6][R8.64] ;  /* 0x0000000608087981 */ /* 0x001ea8000c1e1b00 */
[----:B-1----:R-:W2:Y:S01]  /*00e0*/  LDG.E.64 R12, desc[UR6][R12.64] ;  /* 0x000000060c0c7981 */ /* 0x002ea2000c1e1b00 */
[----:B------:R-:W0:Y:S01]  /*00f0*/  LDCU UR4, c[0x0][0x370] ;  /* 0x00006e00ff0477ac */ /* 0x000e220008000800 */
[----:B------:R-:W-:Y:S01]  /*0100*/  CS2R R10, SRZ ;  /* 0x00000000000a7805 */ /* 0x000fe2000001ff00 */
[----:B0-----:R-:W-:Y:S01]  /*0110*/  IMAD R24, R4, UR4, RZ ;  /* 0x0000000404187c24 */ /* 0x001fe2000f8e02ff */
[----:B--2---:R-:W-:-:S08]  /*0120*/  DADD R6, -R8, R12 ;  /* 0x0000000008067229 */ /* 0x004fd0000000010c */
[----:B------:R-:W-:-:S11]  /*0130*/  DMUL R6, R6, 1.490116119384765625e-08 ;  /* 0x3e50000006067828 */ /* 0x000fd60000000000 */
.L_x_4:
[----:B------:R0:W1:Y:S01]  /*0140*/  I2F.F64 R12, R5 ;  /* 0x00000005000c7312 */ /* 0x0000620000201c00 */
[----:B------:R-:W-:Y:S01]  /*0150*/  BSSY.RECONVERGENT B1, `(.L_x_2) ;  /* 0x0000017000017945 */ /* 0x000fe20003800200 */
[----:B0-----:R-:W-:-:S05]  /*0160*/  IMAD.IADD R5, R24, 0x1, R5 ;  /* 0x0000000118057824 */ /* 0x001fca00078e0205 */
[----:B------:R-:W-:Y:S01]  /*0170*/  ISETP.GE.AND P1, PT, R5, 0x4000000, PT ;  /* 0x040000000500780c */ /* 0x000fe20003f26270 */
[----:B-1----:R-:W-:-:S08]  /*0180*/  DADD R12, R12, 0.5 ;  /* 0x3fe000000c0c7429 */ /* 0x002fd00000000000 */
[----:B------:R-:W-:-:S08]  /*0190*/  DFMA R12, R6, R12, R8 ;  /* 0x0000000c060c722b */ /* 0x000fd00000000008 */
[----:B------:R-:W-:Y:S01]  /*01a0*/  DFMA R26, R12, R12, 1 ;  /* 0x3ff000000c1a742b */ /* 0x000fe2000000000c */
[----:B------:R-:W-:-:S05]  /*01b0*/  IMAD.MOV.U32 R12, RZ, RZ, 0x1 ;  /* 0x00000001ff0c7424 */ /* 0x000fca00078e00ff */
[----:B------:R-:W0:Y:S02]  /*01c0*/  MUFU.RCP64H R13, R27 ;  /* 0x0000001b000d7308 */ /* 0x000e240000001800 */
[----:B0-----:R-:W-:-:S08]  /*01d0*/  DFMA R14, -R26, R12, 1 ;  /* 0x3ff000001a0e742b */ /* 0x001fd0000000010c */
[----:B------:R-:W-:-:S08]  /*01e0*/  DFMA R14, R14, R14, R14 ;  /* 0x0000000e0e0e722b */ /* 0x000fd0000000000e */
[----:B------:R-:W-:-:S08]  /*01f0*/  DFMA R14, R12, R14, R12 ;  /* 0x0000000e0c0e722b */ /* 0x000fd0000000000c */
[----:B------:R-:W-:-:S08]  /*0200*/  DFMA R12, -R26, R14, 1 ;  /* 0x3ff000001a0c742b */ /* 0x000fd0000000010e */
[----:B------:R-:W-:-:S08]  /*0210*/  DFMA R12, R14, R12, R14 ;  /* 0x0000000c0e0c722b */ /* 0x000fd0000000000e */
[----:B------:R-:W-:-:S08]  /*0220*/  DMUL R14, R12, 4 ;  /* 0x401000000c0e7828 */ /* 0x000fd00000000000 */
[----:B------:R-:W-:-:S08]  /*0230*/  DFMA R16, -R26, R14, 4 ;  /* 0x401000001a10742b */ /* 0x000fd0000000010e */
[----:B------:R-:W-:-:S10]  /*0240*/  DFMA R12, R12, R16, R14 ;  /* 0x000000100c0c722b */ /* 0x000fd4000000000e */
[----:B------:R-:W-:-:S05]  /*0250*/  FFMA R0, RZ, R27, R13 ;  /* 0x0000001bff007223 */ /* 0x000fca000000000d */
[----:B------:R-:W-:-:S13]  /*0260*/  FSETP.GT.AND P0, PT, |R0|, 1.469367938527859385e-39, PT ;  /* 0x001000000000780b */ /* 0x000fda0003f04200 */
[----:B------:R-:W-:Y:S05]  /*0270*/  @P0 BRA `(.L_x_3) ;  /* 0x0000000000100947 */ /* 0x000fea0003800000 */
[----:B------:R-:W-:-:S07]  /*0280*/  MOV R0, 0x2a0 ;  /* 0x000002a000007802 */ /* 0x000fce0000000f00 */
[----:B------:R-:W-:Y:S05]  /*0290*/  CALL.REL.NOINC `($__internal_0_$__cuda_sm20_div_rn_f64_full) ;  /* 0x00000000008c7944 */ /* 0x000fea0003c00000 */
[----:B------:R-:W-:Y:S02]  /*02a0*/  IMAD.MOV.U32 R12, RZ, RZ, R22 ;  /* 0x000000ffff0c7224 */ /* 0x000fe400078e0016 */
[----:B------:R-:W-:-:S07]  /*02b0*/  IMAD.MOV.U32 R13, RZ, RZ, R23 ;  /* 0x000000ffff0d7224 */ /* 0x000fce00078e0017 */
.L_x_3:
[----:B------:R-:W-:Y:S05]  /*02c0*/  BSYNC.RECONVERGENT B1 ;  /* 0x0000000000017941 */ /* 0x000fea0003800200 */
.L_x_2:
[----:B------:R-:W-:Y:S01]  /*02d0*/  DADD R10, R12, R10 ;  /* 0x000000000c0a7229 */ /* 0x000fe2000000000a */
[----:B------:R-:W-:Y:S10]  /*02e0*/  @!P1 BRA `(.L_x_4) ;  /* 0xfffffffc00949947 */ /* 0x000ff4000383ffff */
.L_x_1:
[----:B------:R-:W-:Y:S05]  /*02f0*/  BSYNC.RECONVERGENT B0 ;  /* 0x0000000000007941 */ /* 0x000fea0003800200 */
.L_x_0:
[----:B------:R-:W0:Y:S01]  /*0300*/  S2UR UR5, SR_CgaCtaId ;  /* 0x00000000000579c3 */ /* 0x000e220000008800 */
[----:B------:R-:W-:Y:S01]  /*0310*/  UMOV UR4, 0x400 ;  /* 0x0000040000047882 */ /* 0x000fe20000000000 */
[----:B------:R-:W-:Y:S02]  /*0320*/  ISETP.GE.U32.AND P1, PT, R4, 0x2, PT ;  /* 0x000000020400780c */ /* 0x000fe40003f26070 */
[----:B------:R-:W-:Y:S01]  /*0330*/  ISETP.NE.AND P0, PT, R2, RZ, PT ;  /* 0x000000ff0200720c */ /* 0x000fe20003f05270 */
[----:B0-----:R-:W-:-:S06]  /*0340*/  ULEA UR4, UR5, UR4, 0x18 ;  /* 0x0000000405047291 */ /* 0x001fcc000f8ec0ff */
[----:B------:R-:W-:-:S05]  /*0350*/  LEA R5, R2, UR4, 0x3 ;  /* 0x0000000402057c11 */ /* 0x000fca000f8e18ff */
[----:B------:R0:W-:Y:S01]  /*0360*/  STS.64 [R5], R10 ;  /* 0x0000000a05007388 */ /* 0x0001e20000000a00 */
[----:B------:R-:W-:Y:S06]  /*0370*/  BAR.SYNC.DEFER_BLOCKING 0x0 ;  /* 0x0000000000007b1d */ /* 0x000fec0000010000 */
[----:B------:R-:W-:Y:S05]  /*0380*/  @!P1 BRA `(.L_x_5) ;  /* 0x00000000002c9947 */ /* 0x000fea0003800000 */
.L_x_6:
[----:B0-----:R-:W-:-:S04]  /*0390*/  SHF.R.U32.HI R10, RZ, 0x1, R4 ;  /* 0x00000001ff0a7819 */ /* 0x001fc80000011604 */
[----:B------:R-:W-:-:S13]  /*03a0*/  ISETP.GE.U32.AND P1, PT, R2, R10, PT ;  /* 0x0000000a0200720c */ /* 0x000fda0003f26070 */
[----:B------:R-:W-:Y:S01]  /*03b0*/  @!P1 IMAD R0, R10, 0x8, R5 ;  /* 0x000000080a009824 */ /* 0x000fe200078e0205 */
[----:B------:R-:W-:Y:S04]  /*03c0*/  @!P1 LDS.64 R8, [R5] ;  /* 0x0000000005089984 */ /* 0x000fe80000000a00 */
[----:B------:R-:W0:Y:S02]  /*03d0*/  @!P1 LDS.64 R6, [R0] ;  /* 0x0000000000069984 */ /* 0x000e240000000a00 */
[----:B0-----:R-:W-:-:S07]  /*03e0*/  @!P1 DADD R6, R6, R8 ;  /* 0x0000000006069229 */ /* 0x001fce0000000008 */
[----:B------:R1:W-:Y:S01]  /*03f0*/  @!P1 STS.64 [R5], R6 ;  /* 0x0000000605009388 */ /* 0x0003e20000000a00 */
[----:B------:R-:W-:Y:S01]  /*0400*/  BAR.SYNC.DEFER_BLOCKING 0x0 ;  /* 0x0000000000007b1d */ /* 0x000fe20000010000 */
[----:B------:R-:W-:Y:S01]  /*0410*/  ISETP.GT.U32.AND P1, PT, R4, 0x3, PT ;  /* 0x000000030400780c */ /* 0x000fe20003f24070 */
[----:B------:R-:W-:-:S12]  /*0420*/  IMAD.MOV.U32 R4, RZ, RZ, R10 ;  /* 0x000000ffff047224 */ /* 0x000fd800078e000a */
[----:B-1----:R-:W-:Y:S05]  /*0430*/  @P1 BRA `(.L_x_6) ;  /* 0xfffffffc00d41947 */ /* 0x002fea000383ffff */
.L_x_5:
[----:B------:R-:W-:Y:S05]  /*0440*/  @P0 EXIT ;  /* 0x000000000000094d */ /* 0x000fea0003800000 */
[----:B------:R-:W1:Y:S01]  /*0450*/  S2UR UR5, SR_CgaCtaId ;  /* 0x00000000000579c3 */ /* 0x000e620000008800 */
[----:B------:R-:W-:-:S07]  /*0460*/  UMOV UR4, 0x400 ;  /* 0x0000040000047882 */ /* 0x000fce0000000000 */
[----:B------:R-:W2:Y:S01]  /*0470*/  LDC.64 R6, c[0x0][0x390] ;  /* 0x0000e400ff067b82 */ /* 0x000ea20000000a00 */
[----:B-1----:R-:W-:Y:S01]  /*0480*/  ULEA UR4, UR5, UR4, 0x18 ;  /* 0x0000000405047291 */ /* 0x002fe2000f8ec0ff */
[----:B--2---:R-:W-:-:S08]  /*0490*/  IMAD.WIDE.U32 R2, R3, 0x8, R6 ;  /* 0x0000000803027825 */ /* 0x004fd000078e0006 */
[----:B0-----:R-:W0:Y:S04]  /*04a0*/  LDS.64 R4, [UR4] ;  /* 0x00000004ff047984 */ /* 0x001e280008000a00 */
[----:B0-----:R-:W-:Y:S01]  /*04b0*/  STG.E.64 desc[UR6][R2.64], R4 ;  /* 0x0000000402007986 */ /* 0x001fe2000c101b06 */
[----:B------:R-:W-:Y:S05]  /*04c0*/  EXIT ;  /* 0x000000000000794d */ /* 0x000fea0003800000 */
        .weak           $__internal_0_$__cuda_sm20_div_rn_f64_full
        .type           $__internal_0_$__cuda_sm20_div_rn_f64_full,@function
        .size           $__internal_0_$__cuda_sm20_div_rn_f64_full,(.L_x_12 - $__internal_0_$__cuda_sm20_div_rn_f64_full)
$__internal_0_$__cuda_sm20_div_rn_f64_full:
[C---:B------:R-:W-:Y:S01]  /*04d0*/  FSETP.GEU.AND P0, PT, |R27|.reuse, 1.469367938527859385e-39, PT ;  /* 0x001000001b00780b */ /* 0x040fe20003f0e200 */
[--C-:B------:R-:W-:Y:S01]  /*04e0*/  IMAD.MOV.U32 R14, RZ, RZ, R26.reuse ;  /* 0x000000ffff0e7224 */ /* 0x100fe200078e001a */
[C---:B------:R-:W-:Y:S01]  /*04f0*/  LOP3.LUT R12, R27.reuse, 0x800fffff, RZ, 0xc0, !PT ;  /* 0x800fffff1b0c7812 */ /* 0x040fe200078ec0ff */
[----:B------:R-:W-:Y:S01]  /*0500*/  IMAD.MOV.U32 R15, RZ, RZ, R27 ;  /* 0x000000ffff0f7224 */ /* 0x000fe200078e001b */
[----:B------:R-:W-:Y:S01]  /*0510*/  BSSY.RECONVERGENT B2, `(.L_x_7) ;  /* 0x0000048000027945 */ /* 0x000fe20003800200 */
[----:B------:R-:W-:Y:S01]  /*0520*/  IMAD.MOV.U32 R16, RZ, RZ, 0x1 ;  /* 0x00000001ff107424 */ /* 0x000fe200078e00ff */
[----:B------:R-:W-:Y:S01]  /*0530*/  LOP3.LUT R13, R12, 0x3ff00000, RZ, 0xfc, !PT ;  /* 0x3ff000000c0d7812 */ /* 0x000fe200078efcff */
[----:B------:R-:W-:Y:S01]  /*0540*/  IMAD.MOV.U32 R12, RZ, RZ, R26 ;  /* 0x000000ffff0c7224 */ /* 0x000fe200078e001a */
[----:B------:R-:W-:Y:S01]  /*0550*/  LOP3.LUT R26, R27, 0x7ff00000, RZ, 0xc0, !PT ;  /* 0x7ff000001b1a7812 */ /* 0x000fe200078ec0ff */
[----:B------:R-:W-:-:S03]  /*0560*/  IMAD.MOV.U32 R25, RZ, RZ, 0x1ca00000 ;  /* 0x1ca00000ff197424 */ /* 0x000fc600078e00ff */
[----:B------:R-:W-:Y:S01]  /*0570*/  ISETP.LE.U32.AND P2, PT, R26, 0x40100000, PT ;  /* 0x401000001a00780c */ /* 0x000fe20003f43070 */
[----:B------:R-:W-:-:S06]  /*0580*/  @!P0 DMUL R12, R14, 8.98846567431157953865e+307 ;  /* 0x7fe000000e0c8828 */ /* 0x000fcc0000000000 */
[----:B------:R-:W0:Y:S04]  /*0590*/  MUFU.RCP64H R17, R13 ;  /* 0x0000000d00117308 */ /* 0x000e280000001800 */
[----:B------:R-:W-:Y:S01]  /*05a0*/  @!P0 LOP3.LUT R26, R13, 0x7ff00000, RZ, 0xc0, !PT ;  /* 0x7ff000000d1a8812 */ /* 0x000fe200078ec0ff */
[----:B0-----:R-:W-:-:S08]  /*05b0*/  DFMA R18, R16, -R12, 1 ;  /* 0x3ff000001012742b */ /* 0x001fd0000000080c */
[----:B------:R-:W-:-:S08]  /*05c0*/  DFMA R18, R18, R18, R18 ;  /* 0x000000121212722b */ /* 0x000fd00000000012 */
[----:B------:R-:W-:-:S08]  /*05d0*/  DFMA R16, R16, R18, R16 ;  /* 0x000000121010722b */ /* 0x000fd00000000010 */
[----:B------:R-:W-:-:S08]  /*05e0*/  DFMA R22, R16, -R12, 1 ;  /* 0x3ff000001016742b */ /* 0x000fd0000000080c */
[----:B------:R-:W-:Y:S01]  /*05f0*/  DFMA R22, R16, R22, R16 ;  /* 0x000000161016722b */ /* 0x000fe20000000010 */
[----:B------:R-:W-:Y:S01]  /*0600*/  SEL R17, R25, 0x63400000, !P2 ;  /* 0x6340000019117807 */ /* 0x000fe20005000000 */
[----:B------:R-:W-:-:S06]  /*0610*/  IMAD.MOV.U32 R16, RZ, RZ, RZ ;  /* 0x000000ffff107224 */ /* 0x000fcc00078e00ff */
[----:B------:R-:W-:-:S08]  /*0620*/  DMUL R18, R22, R16 ;  /* 0x0000001016127228 */ /* 0x000fd00000000000 */
[----:B------:R-:W-:-:S08]  /*0630*/  DFMA R20, R18, -R12, R16 ;  /* 0x8000000c1214722b */ /* 0x000fd00000000010 */
[----:B------:R-:W-:Y:S01]  /*0640*/  DFMA R18, R22, R20, R18 ;  /* 0x000000141612722b */ /* 0x000fe20000000012 */
[----:B------:R-:W-:-:S04]  /*0650*/  IMAD.MOV.U32 R21, RZ, RZ, 0x40100000 ;  /* 0x40100000ff157424 */ /* 0x000fc800078e00ff */
[----:B------:R-:W-:-:S05]  /*0660*/  VIADD R20, R21, 0xffffffff ;  /* 0xffffffff15147836 */ /* 0x000fca0000000000 */
[----:B------:R-:W-:Y:S01]  /*0670*/  ISETP.GT.U32.AND P0, PT, R20, 0x7feffffe, PT ;  /* 0x7feffffe1400780c */ /* 0x000fe20003f04070 */
[----:B------:R-:W-:-:S05]  /*0680*/  VIADD R20, R26, 0xffffffff ;  /* 0xffffffff1a147836 */ /* 0x000fca0000000000 */
[----:B------:R-:W-:-:S13]  /*0690*/  ISETP.GT.U32.OR P0, PT, R20, 0x7feffffe, P0 ;  /* 0x7feffffe1400780c */ /* 0x000fda0000704470 */
[----:B------:R-:W-:Y:S05]  /*06a0*/  @P0 BRA `(.L_x_8) ;  /* 0x0000000000740947 */ /* 0x000fea0003800000 */
[----:B------:R-:W-:Y:S01]  /*06b0*/  LOP3.LUT R22, R15, 0x7ff00000, RZ, 0xc0, !PT ;  /* 0x7ff000000f167812 */ /* 0x000fe200078ec0ff */
[----:B------:R-:W-:-:S03]  /*06c0*/  IMAD.MOV.U32 R20, RZ, RZ, 0x40100000 ;  /* 0x40100000ff147424 */ /* 0x000fc600078e00ff */
[----:B------:R-:W-:Y:S01]  /*06d0*/  ISETP.LE.U32.AND P0, PT, R22, 0x40100000, PT ;  /* 0x401000001600780c */ /* 0x000fe20003f03070 */
[----:B------:R-:W-:-:S03]  /*06e0*/  IMAD.MOV R21, RZ, RZ, -R22 ;  /* 0x000000ffff157224 */ /* 0x000fc600078e0a16 */
[----:B------:R-:W-:Y:S02]  /*06f0*/  SEL R25, R25, 0x63400000, !P0 ;  /* 0x6340000019197807 */ /* 0x000fe40004000000 */
[----:B------:R-:W-:-:S04]  /*0700*/  VIADDMNMX R20, R21, R20, 0xb9600000, !PT ;  /* 0xb960000015147446 */ /* 0x000fc80007800114 */
[----:B------:R-:W-:-:S05]  /*0710*/  VIMNMX R20, PT, PT, R20, 0x46a00000, PT ;  /* 0x46a0000014147848 */ /* 0x000fca0003fe0100 */
[----:B------:R-:W-:Y:S02]  /*0720*/  IMAD.IADD R25, R20, 0x1, -R25 ;  /* 0x0000000114197824 */ /* 0x000fe400078e0a19 */
[----:B------:R-:W-:Y:S02]  /*0730*/  IMAD.MOV.U32 R20, RZ, RZ, RZ ;  /* 0x000000ffff147224 */ /* 0x000fe400078e00ff */
[----:B------:R-:W-:-:S06]  /*0740*/  VIADD R21, R25, 0x7fe00000 ;  /* 0x7fe0000019157836 */ /* 0x000fcc0000000000 */
[----:B------:R-:W-:-:S10]  /*0750*/  DMUL R22, R18, R20 ;  /* 0x0000001412167228 */ /* 0x000fd40000000000 */
[----:B------:R-:W-:-:S13]  /*0760*/  FSETP.GTU.AND P0, PT, |R23|, 1.469367938527859385e-39, PT ;  /* 0x001000001700780b */ /* 0x000fda0003f0c200 */
[----:B------:R-:W-:Y:S05]  /*0770*/  @P0 BRA `(.L_x_9) ;  /* 0x0000000000840947 */ /* 0x000fea0003800000 */
[----:B------:R-:W-:Y:S01]  /*0780*/  DFMA R12, R18, -R12, R16 ;  /* 0x8000000c120c722b */ /* 0x000fe20000000010 */
[----:B------:R-:W-:-:S09]  /*0790*/  IMAD.MOV.U32 R20, RZ, RZ, RZ ;  /* 0x000000ffff147224 */ /* 0x000fd200078e00ff */
[C---:B------:R-:W-:Y:S02]  /*07a0*/  FSETP.NEU.AND P0, PT, R13.reuse, RZ, PT ;  /* 0x000000ff0d00720b */ /* 0x040fe40003f0d000 */
[----:B------:R-:W-:-:S04]  /*07b0*/  LOP3.LUT R15, R13, 0x80000000, R15, 0x48, !PT ;  /* 0x800000000d0f7812 */ /* 0x000fc800078e480f */
[----:B------:R-:W-:-:S07]  /*07c0*/  LOP3.LUT R21, R15, R21, RZ, 0xfc, !PT ;  /* 0x000000150f157212 */ /* 0x000fce00078efcff */
[----:B------:R-:W-:Y:S05]  /*07d0*/  @!P0 BRA `(.L_x_9) ;  /* 0x00000000006c8947 */ /* 0x000fea0003800000 */
[----:B------:R-:W-:Y:S01]  /*07e0*/  IMAD.MOV R13, RZ, RZ, -R25 ;  /* 0x000000ffff0d7224 */ /* 0x000fe200078e0a19 */
[----:B------:R-:W-:Y:S01]  /*07f0*/  IADD3 R25, PT, PT, -R25, -0x43300000, RZ ;  /* 0xbcd0000019197810 */ /* 0x000fe20007ffe1ff */
[----:B------:R-:W-:-:S06]  /*0800*/  IMAD.MOV.U32 R12, RZ, RZ, RZ ;  /* 0x000000ffff0c7224 */ /* 0x000fcc00078e00ff */
[----:B------:R-:W-:Y:S02]  /*0810*/  DFMA R12, R22, -R12, R18 ;  /* 0x8000000c160c722b */ /* 0x000fe40000000012 */
[----:B------:R-:W-:-:S08]  /*0820*/  DMUL.RP R18, R18, R20 ;  /* 0x0000001412127228 */ /* 0x000fd00000008000 */
[----:B------:R-:W-:Y:S02]  /*0830*/  FSETP.NEU.AND P0, PT, |R13|, R25, PT ;  /* 0x000000190d00720b */ /* 0x000fe40003f0d200 */
[----:B------:R-:W-:Y:S02]  /*0840*/  LOP3.LUT R15, R19, R15, RZ, 0x3c, !PT ;  /* 0x0000000f130f7212 */ /* 0x000fe400078e3cff */
[----:B------:R-:W-:Y:S02]  /*0850*/  FSEL R22, R18, R22, !P0 ;  /* 0x0000001612167208 */ /* 0x000fe40004000000 */
[----:B------:R-:W-:Y:S01]  /*0860*/  FSEL R23, R15, R23, !P0 ;  /* 0x000000170f177208 */ /* 0x000fe20004000000 */
[----:B------:R-:W-:Y:S06]  /*0870*/  BRA `(.L_x_9) ;  /* 0x0000000000447947 */ /* 0x000fec0003800000 */
.L_x_8:
[----:B------:R-:W-:-:S14]  /*0880*/  DSETP.NAN.AND P0, PT, R14, R14, PT ;  /* 0x0000000e0e00722a */ /* 0x000fdc0003f08000 */
[----:B------:R-:W-:Y:S05]  /*0890*/  @P0 BRA `(.L_x_10) ;  /* 0x0000000000340947 */ /* 0x000fea0003800000 */
[----:B------:R-:W-:Y:S01]  /*08a0*/  ISETP.NE.AND P0, PT, R21, R26, PT ;  /* 0x0000001a1500720c */ /* 0x000fe20003f05270 */
[----:B------:R-:W-:Y:S02]  /*08b0*/  IMAD.MOV.U32 R22, RZ, RZ, 0x0 ;  /* 0x00000000ff167424 */ /* 0x000fe400078e00ff */
[----:B------:R-:W-:-:S10]  /*08c0*/  IMAD.MOV.U32 R23, RZ, RZ, -0x80000 ;  /* 0xfff80000ff177424 */ /* 0x000fd400078e00ff */
[----:B------:R-:W-:Y:S05]  /*08d0*/  @!P0 BRA `(.L_x_9) ;  /* 0x00000000002c8947 */ /* 0x000fea0003800000 */
[----:B------:R-:W-:Y:S02]  /*08e0*/  ISETP.NE.AND P0, PT, R21, 0x7ff00000, PT ;  /* 0x7ff000001500780c */ /* 0x000fe40003f05270 */
[----:B------:R-:W-:Y:S02]  /*08f0*/  LOP3.LUT R14, R15, 0x40100000, RZ, 0x3c, !PT ;  /* 0x401000000f0e7812 */ /* 0x000fe400078e3cff */
[----:B------:R-:W-:Y:S02]  /*0900*/  ISETP.EQ.OR P0, PT, R26, RZ, !P0 ;  /* 0x000000ff1a00720c */ /* 0x000fe40004702670 */
[----:B------:R-:W-:-:S11]  /*0910*/  LOP3.LUT R23, R14, 0x80000000, RZ, 0xc0, !PT ;  /* 0x800000000e177812 */ /* 0x000fd600078ec0ff */
[----:B------:R-:W-:Y:S01]  /*0920*/  @P0 LOP3.LUT R12, R23, 0x7ff00000, RZ, 0xfc, !PT ;  /* 0x7ff00000170c0812 */ /* 0x000fe200078efcff */
[----:B------:R-:W-:Y:S02]  /*0930*/  @!P0 IMAD.MOV.U32 R22, RZ, RZ, RZ ;  /* 0x000000ffff168224 */ /* 0x000fe400078e00ff */
[----:B------:R-:W-:Y:S02]  /*0940*/  @P0 IMAD.MOV.U32 R22, RZ, RZ, RZ ;  /* 0x000000ffff160224 */ /* 0x000fe400078e00ff */
[----:B------:R-:W-:Y:S01]  /*0950*/  @P0 IMAD.MOV.U32 R23, RZ, RZ, R12 ;  /* 0x000000ffff170224 */ /* 0x000fe200078e000c */
[----:B------:R-:W-:Y:S06]  /*0960*/  BRA `(.L_x_9) ;  /* 0x0000000000087947 */ /* 0x000fec0003800000 */
.L_x_10:
[----:B------:R-:W-:Y:S01]  /*0970*/  LOP3.LUT R23, R15, 0x80000, RZ, 0xfc, !PT ;  /* 0x000800000f177812 */ /* 0x000fe200078efcff */
[----:B------:R-:W-:-:S07]  /*0980*/  IMAD.MOV.U32 R22, RZ, RZ, R14 ;  /* 0x000000ffff167224 */ /* 0x000fce00078e000e */
.L_x_9:
[----:B------:R-:W-:Y:S05]  /*0990*/  BSYNC.RECONVERGENT B2 ;  /* 0x0000000000027941 */ /* 0x000fea0003800200 */
.L_x_7:
[----:B------:R-:W-:Y:S02]  /*09a0*/  IMAD.MOV.U32 R12, RZ, RZ, R0 ;  /* 0x000000ffff0c7224 */ /* 0x000fe400078e0000 */
[----:B------:R-:W-:-:S04]  /*09b0*/  IMAD.MOV.U32 R13, RZ, RZ, 0x0 ;  /* 0x00000000ff0d7424 */ /* 0x000fc800078e00ff */
[----:B------:R-:W-:Y:S05]  /*09c0*/  RET.REL.NODEC R12 `(_Z4trapPdS_S_) ;  /* 0xfffffff40c8c7950 */ /* 0x000fea0003c3ffff */
.L_x_11:
[----:B------:R-:W-:-:S00]  /*09d0*/  BRA `(.L_x_11) ;  /* 0xfffffffc00fc7947 */ /* 0x000fc0000383ffff */
[----:B------:R-:W-:-:S00]  /*09e0*/  NOP ;  /* 0x0000000000007918 */ /* 0x000fc00000000000 */
        /* <DEDUP_REMOVED lines=9> */
.L_x_12:


//--------------------- .nv.shared._Z4trapPdS_S_  --------------------------
	.section	.nv.shared._Z4trapPdS_S_,"aw",@nobits
	.sectionflags	@""
	.align	8
.nv.shared._Z4trapPdS_S_:
	.zero		3072


//--------------------- .nv.shared.reserved.0     --------------------------
	.section	.nv.shared.reserved.0,"aw",@nobits
	.weak		__nv_reservedSMEM_offset_0_alias
	.size		__nv_reservedSMEM_offset_0_alias, 0, 64
	.other		__nv_reservedSMEM_offset_0_alias,@"STO_CUDA_RESERVED_SHARED STV_DEFAULT"
__nv_reservedSMEM_offset_0_alias:
	.zero		0
	.zero		64


//--------------------- .nv.constant0._Z4trapPdS_S_ --------------------------
	.section	.nv.constant0._Z4trapPdS_S_,"a",@progbits
	.sectionflags	@""
	.align	4
.nv.constant0._Z4trapPdS_S_:
	.zero		920


//--------------------- SYMBOLS --------------------------

	.type		.nv.reservedSmem.offset0,@object
	.size		.nv.reservedSmem.offset0,0x4
	.type		.nv.reservedSmem.cap,@object
	.size		.nv.reservedSmem.cap,0x4
